//
// Generated by NVIDIA NVVM Compiler
//
// Compiler Build ID: CL-36424714
// Cuda compilation tools, release 13.0, V13.0.88
// Based on NVVM 20.0.0
//

.version 9.0
.target sm_100
.address_size 64

	// .globl	_Z4meanPfPKflll

.visible .entry _Z4meanPfPKflll(
	.param .u64 .ptr .align 1 _Z4meanPfPKflll_param_0,
	.param .u64 .ptr .align 1 _Z4meanPfPKflll_param_1,
	.param .u64 _Z4meanPfPKflll_param_2,
	.param .u64 _Z4meanPfPKflll_param_3,
	.param .u64 _Z4meanPfPKflll_param_4
)
{
	.reg .pred 	%p<11>;
	.reg .b32 	%r<5>;
	.reg .b32 	%f<75>;
	.reg .b64 	%rd<98>;

	ld.param.u64 	%rd33, [_Z4meanPfPKflll_param_0];
	ld.param.u64 	%rd36, [_Z4meanPfPKflll_param_3];
	ld.param.u64 	%rd37, [_Z4meanPfPKflll_param_4];
	mov.u32 	%r1, %tid.x;
	mov.u32 	%r2, %ctaid.x;
	mov.u32 	%r3, %ntid.x;
	mad.lo.s32 	%r4, %r2, %r3, %r1;
	cvt.s64.s32 	%rd1, %r4;
	mul.lo.s64 	%rd2, %rd37, %rd36;
	setp.le.s64 	%p1, %rd2, %rd1;
	@%p1 bra 	$L__BB0_16;
	ld.param.u64 	%rd84, [_Z4meanPfPKflll_param_2];
	setp.gt.s64 	%p2, %rd84, 0;
	cvta.to.global.u64 	%rd38, %rd33;
	shl.b64 	%rd39, %rd1, 2;
	add.s64 	%rd3, %rd38, %rd39;
	@%p2 bra 	$L__BB0_3;
	ld.global.f32 	%f74, [%rd3];
	bra.uni 	$L__BB0_15;
$L__BB0_3:
	ld.param.u64 	%rd85, [_Z4meanPfPKflll_param_2];
	ld.global.f32 	%f74, [%rd3];
	setp.lt.u64 	%p3, %rd85, 16;
	mov.b64 	%rd94, 0;
	@%p3 bra 	$L__BB0_6;
	ld.param.u64 	%rd86, [_Z4meanPfPKflll_param_2];
	ld.param.u64 	%rd82, [_Z4meanPfPKflll_param_1];
	and.b64  	%rd94, %rd86, 9223372036854775792;
	shl.b64 	%rd41, %rd1, 2;
	cvta.to.global.u64 	%rd42, %rd82;
	add.s64 	%rd91, %rd42, %rd41;
	shl.b64 	%rd6, %rd2, 3;
	mul.lo.s64 	%rd7, %rd2, 28;
	shl.b64 	%rd8, %rd2, 5;
	mul.lo.s64 	%rd9, %rd2, 36;
	mul.lo.s64 	%rd10, %rd2, 40;
	mul.lo.s64 	%rd11, %rd2, 44;
	mul.lo.s64 	%rd12, %rd2, 48;
	mul.lo.s64 	%rd13, %rd2, 52;
	mov.u64 	%rd92, %rd94;
$L__BB0_5:
	.pragma "nounroll";
	ld.global.f32 	%f13, [%rd91];
	add.f32 	%f14, %f13, %f74;
	st.global.f32 	[%rd3], %f14;
	shl.b64 	%rd43, %rd2, 2;
	add.s64 	%rd44, %rd91, %rd43;
	ld.global.f32 	%f15, [%rd44];
	add.f32 	%f16, %f15, %f14;
	st.global.f32 	[%rd3], %f16;
	add.s64 	%rd45, %rd91, %rd6;
	ld.global.f32 	%f17, [%rd45];
	add.f32 	%f18, %f17, %f16;
	st.global.f32 	[%rd3], %f18;
	mad.lo.s64 	%rd46, %rd2, 12, %rd91;
	ld.global.f32 	%f19, [%rd46];
	add.f32 	%f20, %f19, %f18;
	st.global.f32 	[%rd3], %f20;
	shl.b64 	%rd47, %rd2, 4;
	add.s64 	%rd48, %rd91, %rd47;
	ld.global.f32 	%f21, [%rd48];
	add.f32 	%f22, %f21, %f20;
	st.global.f32 	[%rd3], %f22;
	mad.lo.s64 	%rd49, %rd2, 20, %rd91;
	ld.global.f32 	%f23, [%rd49];
	add.f32 	%f24, %f23, %f22;
	st.global.f32 	[%rd3], %f24;
	mad.lo.s64 	%rd50, %rd2, 24, %rd91;
	ld.global.f32 	%f25, [%rd50];
	add.f32 	%f26, %f25, %f24;
	st.global.f32 	[%rd3], %f26;
	add.s64 	%rd51, %rd91, %rd7;
	ld.global.f32 	%f27, [%rd51];
	add.f32 	%f28, %f27, %f26;
	st.global.f32 	[%rd3], %f28;
	add.s64 	%rd52, %rd91, %rd8;
	ld.global.f32 	%f29, [%rd52];
	add.f32 	%f30, %f29, %f28;
	st.global.f32 	[%rd3], %f30;
	add.s64 	%rd53, %rd91, %rd9;
	ld.global.f32 	%f31, [%rd53];
	add.f32 	%f32, %f31, %f30;
	st.global.f32 	[%rd3], %f32;
	add.s64 	%rd54, %rd91, %rd10;
	ld.global.f32 	%f33, [%rd54];
	add.f32 	%f34, %f33, %f32;
	st.global.f32 	[%rd3], %f34;
	add.s64 	%rd55, %rd91, %rd11;
	ld.global.f32 	%f35, [%rd55];
	add.f32 	%f36, %f35, %f34;
	st.global.f32 	[%rd3], %f36;
	add.s64 	%rd56, %rd91, %rd12;
	ld.global.f32 	%f37, [%rd56];
	add.f32 	%f38, %f37, %f36;
	st.global.f32 	[%rd3], %f38;
	add.s64 	%rd57, %rd91, %rd13;
	ld.global.f32 	%f39, [%rd57];
	add.f32 	%f40, %f39, %f38;
	st.global.f32 	[%rd3], %f40;
	mad.lo.s64 	%rd58, %rd2, 56, %rd91;
	ld.global.f32 	%f41, [%rd58];
	add.f32 	%f42, %f41, %f40;
	st.global.f32 	[%rd3], %f42;
	mad.lo.s64 	%rd59, %rd2, 60, %rd91;
	ld.global.f32 	%f43, [%rd59];
	add.f32 	%f74, %f43, %f42;
	st.global.f32 	[%rd3], %f74;
	add.s64 	%rd92, %rd92, -16;
	shl.b64 	%rd60, %rd2, 6;
	add.s64 	%rd91, %rd91, %rd60;
	setp.ne.s64 	%p4, %rd92, 0;
	@%p4 bra 	$L__BB0_5;
$L__BB0_6:
	ld.param.u64 	%rd87, [_Z4meanPfPKflll_param_2];
	and.b64  	%rd19, %rd87, 15;
	setp.eq.s64 	%p5, %rd19, 0;
	@%p5 bra 	$L__BB0_15;
	ld.param.u64 	%rd88, [_Z4meanPfPKflll_param_2];
	ld.param.u64 	%rd83, [_Z4meanPfPKflll_param_1];
	cvta.to.global.u64 	%rd20, %rd83;
	and.b64  	%rd21, %rd88, 7;
	setp.lt.u64 	%p6, %rd19, 8;
	@%p6 bra 	$L__BB0_9;
	mad.lo.s64 	%rd61, %rd2, %rd94, %rd1;
	shl.b64 	%rd62, %rd61, 2;
	add.s64 	%rd63, %rd20, %rd62;
	ld.global.f32 	%f44, [%rd63];
	add.f32 	%f45, %f44, %f74;
	st.global.f32 	[%rd3], %f45;
	shl.b64 	%rd64, %rd2, 2;
	add.s64 	%rd65, %rd63, %rd64;
	ld.global.f32 	%f46, [%rd65];
	add.f32 	%f47, %f46, %f45;
	st.global.f32 	[%rd3], %f47;
	add.s64 	%rd66, %rd65, %rd64;
	ld.global.f32 	%f48, [%rd66];
	add.f32 	%f49, %f48, %f47;
	st.global.f32 	[%rd3], %f49;
	add.s64 	%rd67, %rd66, %rd64;
	ld.global.f32 	%f50, [%rd67];
	add.f32 	%f51, %f50, %f49;
	st.global.f32 	[%rd3], %f51;
	add.s64 	%rd68, %rd67, %rd64;
	ld.global.f32 	%f52, [%rd68];
	add.f32 	%f53, %f52, %f51;
	st.global.f32 	[%rd3], %f53;
	add.s64 	%rd69, %rd68, %rd64;
	ld.global.f32 	%f54, [%rd69];
	add.f32 	%f55, %f54, %f53;
	st.global.f32 	[%rd3], %f55;
	add.s64 	%rd70, %rd69, %rd64;
	ld.global.f32 	%f56, [%rd70];
	add.f32 	%f57, %f56, %f55;
	st.global.f32 	[%rd3], %f57;
	add.s64 	%rd71, %rd70, %rd64;
	ld.global.f32 	%f58, [%rd71];
	add.f32 	%f74, %f58, %f57;
	st.global.f32 	[%rd3], %f74;
	add.s64 	%rd94, %rd94, 8;
$L__BB0_9:
	setp.eq.s64 	%p7, %rd21, 0;
	@%p7 bra 	$L__BB0_15;
	ld.param.u64 	%rd89, [_Z4meanPfPKflll_param_2];
	and.b64  	%rd96, %rd89, 3;
	setp.lt.u64 	%p8, %rd21, 4;
	@%p8 bra 	$L__BB0_12;
	mad.lo.s64 	%rd72, %rd2, %rd94, %rd1;
	shl.b64 	%rd73, %rd72, 2;
	add.s64 	%rd74, %rd20, %rd73;
	ld.global.f32 	%f59, [%rd74];
	add.f32 	%f60, %f59, %f74;
	st.global.f32 	[%rd3], %f60;
	shl.b64 	%rd75, %rd2, 2;
	add.s64 	%rd76, %rd74, %rd75;
	ld.global.f32 	%f61, [%rd76];
	add.f32 	%f62, %f61, %f60;
	st.global.f32 	[%rd3], %f62;
	add.s64 	%rd77, %rd76, %rd75;
	ld.global.f32 	%f63, [%rd77];
	add.f32 	%f64, %f63, %f62;
	st.global.f32 	[%rd3], %f64;
	add.s64 	%rd78, %rd77, %rd75;
	ld.global.f32 	%f65, [%rd78];
	add.f32 	%f74, %f65, %f64;
	st.global.f32 	[%rd3], %f74;
	add.s64 	%rd94, %rd94, 4;
$L__BB0_12:
	setp.eq.s64 	%p9, %rd96, 0;
	@%p9 bra 	$L__BB0_15;
	mul.lo.s64 	%rd79, %rd94, %rd37;
	mad.lo.s64 	%rd80, %rd79, %rd36, %rd1;
	shl.b64 	%rd81, %rd80, 2;
	add.s64 	%rd97, %rd20, %rd81;
	shl.b64 	%rd28, %rd2, 2;
$L__BB0_14:
	.pragma "nounroll";
	ld.global.f32 	%f66, [%rd97];
	add.f32 	%f74, %f66, %f74;
	st.global.f32 	[%rd3], %f74;
	add.s64 	%rd97, %rd97, %rd28;
	add.s64 	%rd96, %rd96, -1;
	setp.ne.s64 	%p10, %rd96, 0;
	@%p10 bra 	$L__BB0_14;
$L__BB0_15:
	ld.param.u64 	%rd90, [_Z4meanPfPKflll_param_2];
	cvt.rn.f32.s64 	%f67, %rd90;
	div.rn.f32 	%f68, %f74, %f67;
	st.global.f32 	[%rd3], %f68;
$L__BB0_16:
	ret;

}


// ===== COMPILED SASS (sm_100) =====

	.target	sm_100

	.elftype	@"ET_EXEC"


//--------------------- .note.nv.tkinfo           --------------------------
	.section	.note.nv.tkinfo,"",@"SHT_NOTE"
	.sectionflags	@"SHF_NOTE_NV_TKINFO"
	.tkinfo
        /*0018*/ 	.word	0x00000002
        /*0030*/ 	.string	""
        /*0030*/ 	.string	"ptxas"
        /*0030*/ 	.string	"Cuda compilation tools, release 13.0, V13.0.88"
        /*0030*/ 	.string	"Build cuda_13.0.r13.0/compiler.36424714_0"
        /*0030*/ 	.string	"-arch sm_100 -m 64 "



//--------------------- .note.nv.cuinfo           --------------------------
	.section	.note.nv.cuinfo,"",@"SHT_NOTE"
	.sectionflags	@"SHF_NOTE_NV_CUINFO"
        /*0018*/ 	.short	0x0002
        /*001a*/ 	.short	0x0064
        /*001c*/ 	.short	0x0082
	.zero		2


//--------------------- .nv.info                  --------------------------
	.section	.nv.info,"",@"SHT_CUDA_INFO"
	.align	4


	//----- nvinfo : EIATTR_REGCOUNT
	.align		4
        /*0000*/ 	.byte	0x04, 0x2f
        /*0002*/ 	.short	(.L_1 - .L_0)
	.align		4
.L_0:
        /*0004*/ 	.word	index@(_Z4meanPfPKflll)
        /*0008*/ 	.word	0x0000001e


	//----- nvinfo : EIATTR_FRAME_SIZE
	.align		4
.L_1:
        /*000c*/ 	.byte	0x04, 0x11
        /*000e*/ 	.short	(.L_3 - .L_2)
	.align		4
.L_2:
        /*0010*/ 	.word	index@($__internal_0_$__cuda_sm3x_div_rn_noftz_f32_slowpath)
        /*0014*/ 	.word	0x00000000


	//----- nvinfo : EIATTR_FRAME_SIZE
	.align		4
.L_3:
        /*0018*/ 	.byte	0x04, 0x11
        /*001a*/ 	.short	(.L_5 - .L_4)
	.align		4
.L_4:
        /*001c*/ 	.word	index@(_Z4meanPfPKflll)
        /*0020*/ 	.word	0x00000000


	//----- nvinfo : EIATTR_MIN_STACK_SIZE
	.align		4
.L_5:
        /*0024*/ 	.byte	0x04, 0x12
        /*0026*/ 	.short	(.L_7 - .L_6)
	.align		4
.L_6:
        /*0028*/ 	.word	index@(_Z4meanPfPKflll)
        /*002c*/ 	.word	0x00000000
.L_7:


//--------------------- .nv.compat                --------------------------
	.section	.nv.compat,"",@"SHT_CUDA_COMPAT_INFO"
	.align	4
        /*0000*/ 	.byte	0x02, 0x09, 0x00, 0x00, 0x02, 0x02, 0x01, 0x00, 0x02, 0x05, 0x05, 0x00, 0x03, 0x07, 0x01, 0x01
        /*0010*/ 	.byte	0x02, 0x03, 0x00, 0x00, 0x02, 0x06, 0x01, 0x00, 0x04, 0x0b, 0x08, 0x00, 0x01, 0x00, 0x00, 0x00
        /*0020*/ 	.byte	0x00, 0x00, 0x00, 0x00


//--------------------- .nv.info._Z4meanPfPKflll  --------------------------
	.section	.nv.info._Z4meanPfPKflll,"",@"SHT_CUDA_INFO"
	.sectionflags	@""
	.align	4


	//----- nvinfo : EIATTR_CUDA_API_VERSION
	.align		4
        /*0000*/ 	.byte	0x04, 0x37
        /*0002*/ 	.short	(.L_9 - .L_8)
.L_8:
        /*0004*/ 	.word	0x00000082


	//----- nvinfo : EIATTR_KPARAM_INFO
	.align		4
.L_9:
        /*0008*/ 	.byte	0x04, 0x17
        /*000a*/ 	.short	(.L_11 - .L_10)
.L_10:
        /*000c*/ 	.word	0x00000000
        /*0010*/ 	.short	0x0004
        /*0012*/ 	.short	0x0020
        /*0014*/ 	.byte	0x00, 0xf0, 0x21, 0x00


	//----- nvinfo : EIATTR_KPARAM_INFO
	.align		4
.L_11:
        /*0018*/ 	.byte	0x04, 0x17
        /*001a*/ 	.short	(.L_13 - .L_12)
.L_12:
        /*001c*/ 	.word	0x00000000
        /*0020*/ 	.short	0x0003
        /*0022*/ 	.short	0x0018
        /*0024*/ 	.byte	0x00, 0xf0, 0x21, 0x00


	//----- nvinfo : EIATTR_KPARAM_INFO
	.align		4
.L_13:
        /*0028*/ 	.byte	0x04, 0x17
        /*002a*/ 	.short	(.L_15 - .L_14)
.L_14:
        /*002c*/ 	.word	0x00000000
        /*0030*/ 	.short	0x0002
        /*0032*/ 	.short	0x0010
        /*0034*/ 	.byte	0x00, 0xf0, 0x21, 0x00


	//----- nvinfo : EIATTR_KPARAM_INFO
	.align		4
.L_15:
        /*0038*/ 	.byte	0x04, 0x17
        /*003a*/ 	.short	(.L_17 - .L_16)
.L_16:
        /*003c*/ 	.word	0x00000000
        /*0040*/ 	.short	0x0001
        /*0042*/ 	.short	0x0008
        /*0044*/ 	.byte	0x00, 0xf5, 0x21, 0x00


	//----- nvinfo : EIATTR_KPARAM_INFO
	.align		4
.L_17:
        /*0048*/ 	.byte	0x04, 0x17
        /*004a*/ 	.short	(.L_19 - .L_18)
.L_18:
        /*004c*/ 	.word	0x00000000
        /*0050*/ 	.short	0x0000
        /*0052*/ 	.short	0x0000
        /*0054*/ 	.byte	0x00, 0xf5, 0x21, 0x00


	//----- nvinfo : EIATTR_SPARSE_MMA_MASK
	.align		4
.L_19:
        /*0058*/ 	.byte	0x03, 0x50
        /*005a*/ 	.short	0x0000


	//----- nvinfo : EIATTR_MAXREG_COUNT
	.align		4
        /*005c*/ 	.byte	0x03, 0x1b
        /*005e*/ 	.short	0x00ff


	//----- nvinfo : EIATTR_MERCURY_ISA_VERSION
	.align		4
        /*0060*/ 	.byte	0x03, 0x5f
        /*0062*/ 	.short	0x0101


	//----- nvinfo : EIATTR_VRC_CTA_INIT_COUNT
	.align		4
        /*0064*/ 	.byte	0x02, 0x4a
	.zero		1
	.zero		1


	//----- nvinfo : EIATTR_EXIT_INSTR_OFFSETS
	.align		4
        /*0068*/ 	.byte	0x04, 0x1c
        /*006a*/ 	.short	(.L_21 - .L_20)


	//   ....[0]....
.L_20:
        /*006c*/ 	.word	0x000000e0


	//   ....[1]....
        /*0070*/ 	.word	0x000011d0


	//----- nvinfo : EIATTR_CRS_STACK_SIZE
	.align		4
.L_21:
        /*0074*/ 	.byte	0x04, 0x1e
        /*0076*/ 	.short	(.L_23 - .L_22)
.L_22:
        /*0078*/ 	.word	0x00000000


	//----- nvinfo : EIATTR_CBANK_PARAM_SIZE
	.align		4
.L_23:
        /*007c*/ 	.byte	0x03, 0x19
        /*007e*/ 	.short	0x0028


	//----- nvinfo : EIATTR_PARAM_CBANK
	.align		4
        /*0080*/ 	.byte	0x04, 0x0a
        /*0082*/ 	.short	(.L_25 - .L_24)
	.align		4
.L_24:
        /*0084*/ 	.word	index@(.nv.constant0._Z4meanPfPKflll)
        /*0088*/ 	.short	0x0380
        /*008a*/ 	.short	0x0028


	//----- nvinfo : EIATTR_SW_WAR
	.align		4
.L_25:
        /*008c*/ 	.byte	0x04, 0x36
        /*008e*/ 	.short	(.L_27 - .L_26)
.L_26:
        /*0090*/ 	.word	0x00000008
.L_27:


//--------------------- .nv.callgraph             --------------------------
	.section	.nv.callgraph,"",@"SHT_CUDA_CALLGRAPH"
	.align	4
	.sectionentsize	8
	.align		4
        /*0000*/ 	.word	0x00000000
	.align		4
        /*0004*/ 	.word	0xffffffff
	.align		4
        /*0008*/ 	.word	0x00000000
	.align		4
        /*000c*/ 	.word	0xfffffffe
	.align		4
        /*0010*/ 	.word	0x00000000
	.align		4
        /*0014*/ 	.word	0xfffffffd
	.align		4
        /*0018*/ 	.word	0x00000000
	.align		4
        /*001c*/ 	.word	0xfffffffc


//--------------------- .text._Z4meanPfPKflll     --------------------------
	.section	.text._Z4meanPfPKflll,"ax",@progbits
	.align	128
        .global         _Z4meanPfPKflll
        .type           _Z4meanPfPKflll,@function
        .size           _Z4meanPfPKflll,(.L_x_21 - _Z4meanPfPKflll)
        .other          _Z4meanPfPKflll,@"STO_CUDA_ENTRY STV_DEFAULT"
_Z4meanPfPKflll:
.text._Z4meanPfPKflll:
[----:B------:R-:W-:Y:S01]  /*0000*/  LDC R1, c[0x0][0x37c] ;  /* 0x0000df00ff017b82 */ /* 0x000fe20000000800 */
[----:B------:R-:W0:Y:S07]  /*0010*/  S2R R6, SR_TID.X ;  /* 0x0000000000067919 */ /* 0x000e2e0000002100 */
[----:B------:R-:W1:Y:S01]  /*0020*/  LDC.64 R2, c[0x0][0x398] ;  /* 0x0000e600ff027b82 */ /* 0x000e620000000a00 */
[----:B------:R-:W1:Y:S07]  /*0030*/  LDCU.64 UR8, c[0x0][0x3a0] ;  /* 0x00007400ff0877ac */ /* 0x000e6e0008000a00 */
[----:B------:R-:W0:Y:S08]  /*0040*/  S2UR UR4, SR_CTAID.X ;  /* 0x00000000000479c3 */ /* 0x000e300000002500 */
[----:B------:R-:W0:Y:S01]  /*0050*/  LDC R7, c[0x0][0x360] ;  /* 0x0000d800ff077b82 */ /* 0x000e220000000800 */
[----:B-1----:R-:W-:-:S02]  /*0060*/  IMAD R0, R2, UR9, RZ ;  /* 0x0000000902007c24 */ /* 0x002fc4000f8e02ff */
[----:B------:R-:W-:-:S04]  /*0070*/  IMAD.WIDE.U32 R8, R2, UR8, RZ ;  /* 0x0000000802087c25 */ /* 0x000fc8000f8e00ff */
[----:B------:R-:W-:-:S04]  /*0080*/  IMAD R13, R3, UR8, R0 ;  /* 0x00000008030d7c24 */ /* 0x000fc8000f8e0200 */
[----:B------:R-:W-:Y:S02]  /*0090*/  IMAD.IADD R13, R9, 0x1, R13 ;  /* 0x00000001090d7824 */ /* 0x000fe400078e020d */
[----:B0-----:R-:W-:-:S05]  /*00a0*/  IMAD R6, R7, UR4, R6 ;  /* 0x0000000407067c24 */ /* 0x001fca000f8e0206 */
[----:B------:R-:W-:Y:S02]  /*00b0*/  SHF.R.S32.HI R7, RZ, 0x1f, R6 ;  /* 0x0000001fff077819 */ /* 0x000fe40000011406 */
[----:B------:R-:W-:-:S04]  /*00c0*/  ISETP.GT.U32.AND P0, PT, R8, R6, PT ;  /* 0x000000060800720c */ /* 0x000fc80003f04070 */
[----:B------:R-:W-:-:S13]  /*00d0*/  ISETP.GT.AND.EX P0, PT, R13, R7, PT, P0 ;  /* 0x000000070d00720c */ /* 0x000fda0003f04300 */
[----:B------:R-:W-:Y:S05]  /*00e0*/  @!P0 EXIT ;  /* 0x000000000000894d */ /* 0x000fea0003800000 */
[----:B------:R-:W0:Y:S01]  /*00f0*/  LDCU.64 UR10, c[0x0][0x390] ;  /* 0x00007200ff0a77ac */ /* 0x000e220008000a00 */
[----:B------:R-:W1:Y:S01]  /*0100*/  LDCU.64 UR4, c[0x0][0x380] ;  /* 0x00007000ff0477ac */ /* 0x000e620008000a00 */
[----:B------:R-:W2:Y:S01]  /*0110*/  LDCU.64 UR12, c[0x0][0x358] ;  /* 0x00006b00ff0c77ac */ /* 0x000ea20008000a00 */
[----:B0-----:R-:W-:-:S04]  /*0120*/  UISETP.GT.U32.AND UP0, UPT, UR10, URZ, UPT ;  /* 0x000000ff0a00728c */ /* 0x001fc8000bf04070 */
[----:B------:R-:W-:Y:S01]  /*0130*/  UISETP.GT.AND.EX UP0, UPT, UR11, URZ, UPT, UP0 ;  /* 0x000000ff0b00728c */ /* 0x000fe2000bf04300 */
[----:B-1----:R-:W-:-:S04]  /*0140*/  LEA R4, P0, R6, UR4, 0x2 ;  /* 0x0000000406047c11 */ /* 0x002fc8000f8010ff */
[----:B------:R-:W-:-:S04]  /*0150*/  LEA.HI.X R5, R6, UR5, R7, 0x2, P0 ;  /* 0x0000000506057c11 */ /* 0x000fc800080f1407 */
[----:B--2---:R-:W-:Y:S05]  /*0160*/  BRA.U UP0, `(.L_x_0) ;  /* 0x0000000100087547 */ /* 0x004fea000b800000 */
[----:B------:R0:W5:Y:S01]  /*0170*/  LDG.E R15, desc[UR12][R4.64] ;  /* 0x0000000c040f7981 */ /* 0x000162000c1e1900 */
[----:B------:R-:W-:Y:S05]  /*0180*/  BRA `(.L_x_1) ;  /* 0x0000000c00cc7947 */ /* 0x000fea0003800000 */
.L_x_0:
[----:B------:R0:W5:Y:S01]  /*0190*/  LDG.E R15, desc[UR12][R4.64] ;  /* 0x0000000c040f7981 */ /* 0x000162000c1e1900 */
[----:B------:R-:W-:Y:S02]  /*01a0*/  UISETP.GE.U32.AND UP1, UPT, UR10, 0x10, UPT ;  /* 0x000000100a00788c */ /* 0x000fe4000bf26070 */
[----:B------:R-:W-:Y:S02]  /*01b0*/  ULOP3.LUT UR14, UR10, 0xf, URZ, 0xc0, !UPT ;  /* 0x0000000f0a0e7892 */ /* 0x000fe4000f8ec0ff */
[----:B------:R-:W-:Y:S02]  /*01c0*/  UISETP.GE.U32.AND.EX UP1, UPT, UR11, URZ, UPT, UP1 ;  /* 0x000000ff0b00728c */ /* 0x000fe4000bf26110 */
[----:B------:R-:W-:Y:S01]  /*01d0*/  UISETP.NE.U32.AND UP0, UPT, UR14, URZ, UPT ;  /* 0x000000ff0e00728c */ /* 0x000fe2000bf05070 */
[----:B------:R-:W-:Y:S01]  /*01e0*/  UMOV UR5, URZ ;  /* 0x000000ff00057c82 */ /* 0x000fe20008000000 */
[----:B------:R-:W-:Y:S02]  /*01f0*/  UMOV UR6, URZ ;  /* 0x000000ff00067c82 */ /* 0x000fe40008000000 */
[----:B------:R-:W-:-:S03]  /*0200*/  UISETP.NE.AND.EX UP0, UPT, URZ, URZ, UPT, UP0 ;  /* 0x000000ffff00728c */ /* 0x000fc6000bf05300 */
[----:B0-----:R-:W-:Y:S08]  /*0210*/  BRA.U !UP1, `(.L_x_2) ;  /* 0x0000000509d07547 */ /* 0x001ff0000b800000 */
[----:B------:R-:W0:Y:S01]  /*0220*/  LDCU.64 UR6, c[0x0][0x388] ;  /* 0x00007100ff0677ac */ /* 0x000e220008000a00 */
[C-C-:B------:R-:W-:Y:S02]  /*0230*/  SHF.L.U64.HI R12, R8.reuse, 0x3, R13.reuse ;  /* 0x00000003080c7819 */ /* 0x140fe4000001020d */
[----:B------:R-:W-:Y:S01]  /*0240*/  SHF.L.U64.HI R0, R8, 0x5, R13 ;  /* 0x0000000508007819 */ /* 0x000fe2000001020d */
[----:B------:R-:W-:-:S07]  /*0250*/  ULOP3.LUT UR5, UR10, 0xfffffff0, URZ, 0xc0, !UPT ;  /* 0xfffffff00a057892 */ /* 0x000fce000f8ec0ff */
[----:B------:R-:W-:Y:S01]  /*0260*/  UMOV UR4, UR5 ;  /* 0x0000000500047c82 */ /* 0x000fe20008000000 */
[----:B0-----:R-:W-:Y:S01]  /*0270*/  LEA R10, P0, R6, UR6, 0x2 ;  /* 0x00000006060a7c11 */ /* 0x001fe2000f8010ff */
[----:B------:R-:W-:-:S03]  /*0280*/  ULOP3.LUT UR6, UR11, 0x7fffffff, URZ, 0xc0, !UPT ;  /* 0x7fffffff0b067892 */ /* 0x000fc6000f8ec0ff */
[----:B------:R-:W-:-:S04]  /*0290*/  LEA.HI.X R11, R6, UR7, R7, 0x2, P0 ;  /* 0x00000007060b7c11 */ /* 0x000fc800080f1407 */
[----:B------:R-:W-:-:S05]  /*02a0*/  UMOV UR7, UR6 ;  /* 0x0000000600077c82 */ /* 0x000fca0008000000 */
.L_x_3:
[----:B------:R-:W2:Y:S01]  /*02b0*/  LDG.E R14, desc[UR12][R10.64] ;  /* 0x0000000c0a0e7981 */ /* 0x000ea2000c1e1900 */
[----:B------:R-:W-:-:S04]  /*02c0*/  LEA R16, P0, R8, R10, 0x2 ;  /* 0x0000000a08107211 */ /* 0x000fc800078010ff */
[----:B-1----:R-:W-:Y:S01]  /*02d0*/  LEA.HI.X R17, R8, R11, R13, 0x2, P0 ;  /* 0x0000000b08117211 */ /* 0x002fe200000f140d */
[----:B--2--5:R-:W-:-:S05]  /*02e0*/  FADD R23, R14, R15 ;  /* 0x0000000f0e177221 */ /* 0x024fca0000000000 */
[----:B------:R0:W-:Y:S04]  /*02f0*/  STG.E desc[UR12][R4.64], R23 ;  /* 0x0000001704007986 */ /* 0x0001e8000c10190c */
[----:B------:R-:W2:Y:S01]  /*0300*/  LDG.E R16, desc[UR12][R16.64] ;  /* 0x0000000c10107981 */ /* 0x000ea2000c1e1900 */
[----:B------:R-:W-:-:S05]  /*0310*/  LEA R18, P0, R8, R10, 0x3 ;  /* 0x0000000a08127211 */ /* 0x000fca00078018ff */
[----:B------:R-:W-:Y:S02]  /*0320*/  IMAD.X R19, R11, 0x1, R12, P0 ;  /* 0x000000010b137824 */ /* 0x000fe400000e060c */
[----:B--2---:R-:W-:-:S05]  /*0330*/  FADD R25, R23, R16 ;  /* 0x0000001017197221 */ /* 0x004fca0000000000 */
[----:B------:R1:W-:Y:S04]  /*0340*/  STG.E desc[UR12][R4.64], R25 ;  /* 0x0000001904007986 */ /* 0x0003e8000c10190c */
[----:B------:R-:W2:Y:S01]  /*0350*/  LDG.E R18, desc[UR12][R18.64] ;  /* 0x0000000c12127981 */ /* 0x000ea2000c1e1900 */
[----:B------:R-:W-:Y:S02]  /*0360*/  IMAD R21, R13, 0xc, RZ ;  /* 0x0000000c0d157824 */ /* 0x000fe400078e02ff */
[----:B------:R-:W-:-:S04]  /*0370*/  IMAD.WIDE.U32 R14, R8, 0xc, R10 ;  /* 0x0000000c080e7825 */ /* 0x000fc800078e000a */
[----:B------:R-:W-:Y:S01]  /*0380*/  IMAD.MOV.U32 R20, RZ, RZ, R14 ;  /* 0x000000ffff147224 */ /* 0x000fe200078e000e */
[----:B------:R-:W-:Y:S01]  /*0390*/  IADD3 R21, PT, PT, R15, R21, RZ ;  /* 0x000000150f157210 */ /* 0x000fe20007ffe0ff */
[----:B--2---:R-:W-:-:S05]  /*03a0*/  FADD R27, R25, R18 ;  /* 0x00000012191b7221 */ /* 0x004fca0000000000 */
[----:B------:R-:W-:Y:S04]  /*03b0*/  STG.E desc[UR12][R4.64], R27 ;  /* 0x0000001b04007986 */ /* 0x000fe8000c10190c */
[----:B------:R-:W0:Y:S01]  /*03c0*/  LDG.E R20, desc[UR12][R20.64] ;  /* 0x0000000c14147981 */ /* 0x000e22000c1e1900 */
[----:B------:R-:W-:-:S04]  /*03d0*/  LEA R16, P0, R8, R10, 0x4 ;  /* 0x0000000a08107211 */ /* 0x000fc800078020ff */
[----:B------:R-:W-:Y:S01]  /*03e0*/  LEA.HI.X R17, R8, R11, R13, 0x4, P0 ;  /* 0x0000000b08117211 */ /* 0x000fe200000f240d */
[----:B0-----:R-:W-:-:S05]  /*03f0*/  FADD R23, R27, R20 ;  /* 0x000000141b177221 */ /* 0x001fca0000000000 */
[----:B------:R0:W-:Y:S04]  /*0400*/  STG.E desc[UR12][R4.64], R23 ;  /* 0x0000001704007986 */ /* 0x0001e8000c10190c */
[----:B------:R-:W1:Y:S01]  /*0410*/  LDG.E R16, desc[UR12][R16.64] ;  /* 0x0000000c10107981 */ /* 0x000e62000c1e1900 */
[----:B------:R-:W-:Y:S02]  /*0420*/  IMAD R19, R13, 0x14, RZ ;  /* 0x000000140d137824 */ /* 0x000fe400078e02ff */
[----:B------:R-:W-:-:S04]  /*0430*/  IMAD.WIDE.U32 R14, R8, 0x14, R10 ;  /* 0x00000014080e7825 */ /* 0x000fc800078e000a */
[----:B------:R-:W-:Y:S01]  /*0440*/  IMAD.MOV.U32 R18, RZ, RZ, R14 ;  /* 0x000000ffff127224 */ /* 0x000fe200078e000e */
[----:B------:R-:W-:Y:S01]  /*0450*/  IADD3 R19, PT, PT, R15, R19, RZ ;  /* 0x000000130f137210 */ /* 0x000fe20007ffe0ff */
[----:B-1----:R-:W-:-:S05]  /*0460*/  FADD R25, R23, R16 ;  /* 0x0000001017197221 */ /* 0x002fca0000000000 */
[----:B------:R1:W-:Y:S04]  /*0470*/  STG.E desc[UR12][R4.64], R25 ;  /* 0x0000001904007986 */ /* 0x0003e8000c10190c */
[----:B------:R-:W0:Y:S01]  /*0480*/  LDG.E R18, desc[UR12][R18.64] ;  /* 0x0000000c12127981 */ /* 0x000e22000c1e1900 */
[----:B------:R-:W-:Y:S02]  /*0490*/  IMAD R21, R13, 0x18, RZ ;  /* 0x000000180d157824 */ /* 0x000fe400078e02ff */
[----:B------:R-:W-:-:S04]  /*04a0*/  IMAD.WIDE.U32 R14, R8, 0x18, R10 ;  /* 0x00000018080e7825 */ /* 0x000fc800078e000a */
[----:B------:R-:W-:Y:S01]  /*04b0*/  IMAD.MOV.U32 R20, RZ, RZ, R14 ;  /* 0x000000ffff147224 */ /* 0x000fe200078e000e */
[----:B------:R-:W-:Y:S01]  /*04c0*/  IADD3 R21, PT, PT, R15, R21, RZ ;  /* 0x000000150f157210 */ /* 0x000fe20007ffe0ff */
        /* <DEDUP_REMOVED lines=8> */
[----:B------:R-:W-:Y:S04]  /*0550*/  STG.E desc[UR12][R4.64], R25 ;  /* 0x0000001904007986 */ /* 0x000fe8000c10190c */
[----:B------:R-:W0:Y:S01]  /*0560*/  LDG.E R16, desc[UR12][R16.64] ;  /* 0x0000000c10107981 */ /* 0x000e22000c1e1900 */
[----:B------:R-:W-:-:S04]  /*0570*/  LEA R18, P0, R8, R10, 0x5 ;  /* 0x0000000a08127211 */ /* 0x000fc800078028ff */
[----:B------:R-:W-:Y:S01]  /*0580*/  IADD3.X R19, PT, PT, R11, R0, RZ, P0, !PT ;  /* 0x000000000b137210 */ /* 0x000fe200007fe4ff */
[----:B0-----:R-:W-:-:S05]  /*0590*/  FADD R23, R25, R16 ;  /* 0x0000001019177221 */ /* 0x001fca0000000000 */
[----:B------:R0:W-:Y:S04]  /*05a0*/  STG.E desc[UR12][R4.64], R23 ;  /* 0x0000001704007986 */ /* 0x0001e8000c10190c */
[----:B------:R-:W2:Y:S01]  /*05b0*/  LDG.E R18, desc[UR12][R18.64] ;  /* 0x0000000c12127981 */ /* 0x000ea2000c1e1900 */
[----:B------:R-:W-:-:S04]  /*05c0*/  IMAD.WIDE.U32 R14, R8, 0x24, R10 ;  /* 0x00000024080e7825 */ /* 0x000fc800078e000a */
[----:B------:R-:W-:Y:S01]  /*05d0*/  IMAD R21, R13, 0x24, RZ ;  /* 0x000000240d157824 */ /* 0x000fe200078e02ff */
[----:B------:R-:W-:-:S03]  /*05e0*/  MOV R20, R14 ;  /* 0x0000000e00147202 */ /* 0x000fc60000000f00 */
[----:B------:R-:W-:Y:S02]  /*05f0*/  IMAD.IADD R21, R15, 0x1, R21 ;  /* 0x000000010f157824 */ /* 0x000fe400078e0215 */
[----:B--2---:R-:W-:-:S05]  /*0600*/  FADD R27, R23, R18 ;  /* 0x00000012171b7221 */ /* 0x004fca0000000000 */
[----:B------:R-:W-:Y:S04]  /*0610*/  STG.E desc[UR12][R4.64], R27 ;  /* 0x0000001b04007986 */ /* 0x000fe8000c10190c */
[----:B------:R-:W0:Y:S01]  /*0620*/  LDG.E R20, desc[UR12][R20.64] ;  /* 0x0000000c14147981 */ /* 0x000e22000c1e1900 */
[----:B------:R-:W-:-:S04]  /*0630*/  IMAD.WIDE.U32 R14, R8, 0x28, R10 ;  /* 0x00000028080e7825 */ /* 0x000fc800078e000a */
[----:B------:R-:W-:Y:S01]  /*0640*/  IMAD R17, R13, 0x28, RZ ;  /* 0x000000280d117824 */ /* 0x000fe200078e02ff */
[----:B------:R-:W-:-:S03]  /*0650*/  MOV R16, R14 ;  /* 0x0000000e00107202 */ /* 0x000fc60000000f00 */
[----:B------:R-:W-:Y:S02]  /*0660*/  IMAD.IADD R17, R15, 0x1, R17 ;  /* 0x000000010f117824 */ /* 0x000fe400078e0211 */
        /* <DEDUP_REMOVED lines=8> */
[----:B------:R1:W-:Y:S04]  /*06f0*/  STG.E desc[UR12][R4.64], R25 ;  /* 0x0000001904007986 */ /* 0x0003e8000c10190c */
[----:B------:R-:W0:Y:S01]  /*0700*/  LDG.E R18, desc[UR12][R18.64] ;  /* 0x0000000c12127981 */ /* 0x000e22000c1e1900 */
[----:B------:R-:W-:-:S04]  /*0710*/  IMAD.WIDE.U32 R14, R8, 0x30, R10 ;  /* 0x00000030080e7825 */ /* 0x000fc800078e000a */
[----:B------:R-:W-:Y:S01]  /*0720*/  IMAD R21, R13, 0x30, RZ ;  /* 0x000000300d157824 */ /* 0x000fe200078e02ff */
[----:B------:R-:W-:-:S03]  /*0730*/  MOV R20, R14 ;  /* 0x0000000e00147202 */ /* 0x000fc60000000f00 */
[----:B------:R-:W-:Y:S02]  /*0740*/  IMAD.IADD R21, R15, 0x1, R21 ;  /* 0x000000010f157824 */ /* 0x000fe400078e0215 */
[----:B0-----:R-:W-:-:S05]  /*0750*/  FADD R23, R25, R18 ;  /* 0x0000001219177221 */ /* 0x001fca0000000000 */
[----:B------:R0:W-:Y:S04]  /*0760*/  STG.E desc[UR12][R4.64], R23 ;  /* 0x0000001704007986 */ /* 0x0001e8000c10190c */
[----:B------:R-:W1:Y:S01]  /*0770*/  LDG.E R20, desc[UR12][R20.64] ;  /* 0x0000000c14147981 */ /* 0x000e62000c1e1900 */
[----:B------:R-:W-:-:S04]  /*0780*/  IMAD.WIDE.U32 R14, R8, 0x34, R10 ;  /* 0x00000034080e7825 */ /* 0x000fc800078e000a */
[----:B------:R-:W-:Y:S01]  /*0790*/  IMAD R17, R13, 0x34, RZ ;  /* 0x000000340d117824 */ /* 0x000fe200078e02ff */
[----:B------:R-:W-:-:S03]  /*07a0*/  MOV R16, R14 ;  /* 0x0000000e00107202 */ /* 0x000fc60000000f00 */
[----:B------:R-:W-:Y:S02]  /*07b0*/  IMAD.IADD R17, R15, 0x1, R17 ;  /* 0x000000010f117824 */ /* 0x000fe400078e0211 */
[----:B-1----:R-:W-:-:S05]  /*07c0*/  FADD R25, R23, R20 ;  /* 0x0000001417197221 */ /* 0x002fca0000000000 */
        /* <DEDUP_REMOVED lines=15> */
[----:B------:R-:W2:Y:S01]  /*08c0*/  LDG.E R20, desc[UR12][R20.64] ;  /* 0x0000000c14147981 */ /* 0x000ea2000c1e1900 */
[----:B------:R-:W-:Y:S01]  /*08d0*/  UIADD3 UR4, UP1, UPT, UR4, -0x10, URZ ;  /* 0xfffffff004047890 */ /* 0x000fe2000ff3e0ff */
[----:B------:R-:W-:-:S03]  /*08e0*/  LEA R10, P0, R8, R10, 0x6 ;  /* 0x0000000a080a7211 */ /* 0x000fc600078030ff */
[----:B------:R-:W-:Y:S01]  /*08f0*/  UIADD3.X UR7, UPT, UPT, UR7, -0x1, URZ, UP1, !UPT ;  /* 0xffffffff07077890 */ /* 0x000fe20008ffe4ff */
[----:B------:R-:W-:Y:S01]  /*0900*/  LEA.HI.X R11, R8, R11, R13, 0x6, P0 ;  /* 0x0000000b080b7211 */ /* 0x000fe200000f340d */
[----:B------:R-:W-:-:S04]  /*0910*/  UISETP.NE.U32.AND UP1, UPT, UR4, URZ, UPT ;  /* 0x000000ff0400728c */ /* 0x000fc8000bf25070 */
[----:B------:R-:W-:Y:S01]  /*0920*/  UISETP.NE.AND.EX UP1, UPT, UR7, URZ, UPT, UP1 ;  /* 0x000000ff0700728c */ /* 0x000fe2000bf25310 */
[----:B--2---:R-:W-:-:S05]  /*0930*/  FADD R15, R17, R20 ;  /* 0x00000014110f7221 */ /* 0x004fca0000000000 */
[----:B------:R1:W-:Y:S03]  /*0940*/  STG.E desc[UR12][R4.64], R15 ;  /* 0x0000000f04007986 */ /* 0x0003e6000c10190c */
[----:B------:R-:W-:Y:S05]  /*0950*/  BRA.U UP1, `(.L_x_3) ;  /* 0xfffffff901547547 */ /* 0x000fea000b83ffff */
.L_x_2:
[----:B------:R-:W-:Y:S05]  /*0960*/  BRA.U !UP0, `(.L_x_1) ;  /* 0x0000000508d47547 */ /* 0x000fea000b800000 */
[----:B------:R-:W-:Y:S02]  /*0970*/  UISETP.GE.U32.AND UP1, UPT, UR14, 0x8, UPT ;  /* 0x000000080e00788c */ /* 0x000fe4000bf26070 */
[----:B------:R-:W-:Y:S02]  /*0980*/  ULOP3.LUT UR4, UR10, 0x7, URZ, 0xc0, !UPT ;  /* 0x000000070a047892 */ /* 0x000fe4000f8ec0ff */
[----:B------:R-:W-:Y:S02]  /*0990*/  UISETP.GE.U32.AND.EX UP1, UPT, URZ, URZ, UPT, UP1 ;  /* 0x000000ffff00728c */ /* 0x000fe4000bf26110 */
[----:B------:R-:W-:-:S04]  /*09a0*/  UISETP.NE.U32.AND UP0, UPT, UR4, URZ, UPT ;  /* 0x000000ff0400728c */ /* 0x000fc8000bf05070 */
[----:B------:R-:W-:-:S03]  /*09b0*/  UISETP.NE.AND.EX UP0, UPT, URZ, URZ, UPT, UP0 ;  /* 0x000000ffff00728c */ /* 0x000fc6000bf05300 */
[----:B------:R-:W-:Y:S08]  /*09c0*/  BRA.U !UP1, `(.L_x_4) ;  /* 0x0000000109c47547 */ /* 0x000ff0000b800000 */
[----:B------:R-:W0:Y:S01]  /*09d0*/  LDCU.64 UR14, c[0x0][0x388] ;  /* 0x00007100ff0e77ac */ /* 0x000e220008000a00 */
[----:B-1----:R-:W-:Y:S02]  /*09e0*/  IMAD R17, R13, UR5, RZ ;  /* 0x000000050d117c24 */ /* 0x002fe4000f8e02ff */
[----:B------:R-:W-:-:S04]  /*09f0*/  IMAD.WIDE.U32 R10, R8, UR5, R6 ;  /* 0x00000005080a7c25 */ /* 0x000fc8000f8e0006 */
[----:B------:R-:W-:-:S04]  /*0a00*/  IMAD R17, R8, UR6, R17 ;  /* 0x0000000608117c24 */ /* 0x000fc8000f8e0211 */
[----:B------:R-:W-:Y:S01]  /*0a10*/  IMAD.IADD R11, R11, 0x1, R17 ;  /* 0x000000010b0b7824 */ /* 0x000fe200078e0211 */
[----:B0-----:R-:W-:-:S04]  /*0a20*/  LEA R16, P0, R10, UR14, 0x2 ;  /* 0x0000000e0a107c11 */ /* 0x001fc8000f8010ff */
[----:B------:R-:W-:-:S05]  /*0a30*/  LEA.HI.X R17, R10, UR15, R11, 0x2, P0 ;  /* 0x0000000f0a117c11 */ /* 0x000fca00080f140b */
[----:B------:R-:W2:Y:S01]  /*0a40*/  LDG.E R12, desc[UR12][R16.64] ;  /* 0x0000000c100c7981 */ /* 0x000ea2000c1e1900 */
[C---:B------:R-:W-:Y:S02]  /*0a50*/  SHF.L.U32 R10, R8.reuse, 0x2, RZ ;  /* 0x00000002080a7819 */ /* 0x040fe400000006ff */
[----:B------:R-:W-:Y:S02]  /*0a60*/  SHF.L.U64.HI R0, R8, 0x2, R13 ;  /* 0x0000000208007819 */ /* 0x000fe4000001020d */
[----:B------:R-:W-:-:S05]  /*0a70*/  IADD3 R18, P0, PT, R10, R16, RZ ;  /* 0x000000100a127210 */ /* 0x000fca0007f1e0ff */
[----:B------:R-:W-:Y:S02]  /*0a80*/  IMAD.X R19, R0, 0x1, R17, P0 ;  /* 0x0000000100137824 */ /* 0x000fe400000e0611 */
[----:B--2--5:R-:W-:-:S05]  /*0a90*/  FADD R11, R15, R12 ;  /* 0x0000000c0f0b7221 */ /* 0x024fca0000000000 */
[----:B------:R0:W-:Y:S04]  /*0aa0*/  STG.E desc[UR12][R4.64], R11 ;  /* 0x0000000b04007986 */ /* 0x0001e8000c10190c */
[----:B------:R-:W2:Y:S01]  /*0ab0*/  LDG.E R12, desc[UR12][R18.64] ;  /* 0x0000000c120c7981 */ /* 0x000ea2000c1e1900 */
[----:B------:R-:W-:-:S04]  /*0ac0*/  IADD3 R14, P0, PT, R18, R10, RZ ;  /* 0x0000000a120e7210 */ /* 0x000fc80007f1e0ff */
[----:B------:R-:W-:Y:S01]  /*0ad0*/  IADD3.X R15, PT, PT, R19, R0, RZ, P0, !PT ;  /* 0x00000000130f7210 */ /* 0x000fe200007fe4ff */
[----:B--2---:R-:W-:-:S05]  /*0ae0*/  FADD R21, R11, R12 ;  /* 0x0000000c0b157221 */ /* 0x004fca0000000000 */
[----:B------:R1:W-:Y:S04]  /*0af0*/  STG.E desc[UR12][R4.64], R21 ;  /* 0x0000001504007986 */ /* 0x0003e8000c10190c */
[----:B------:R-:W2:Y:S01]  /*0b00*/  LDG.E R12, desc[UR12][R14.64] ;  /* 0x0000000c0e0c7981 */ /* 0x000ea2000c1e1900 */
[----:B------:R-:W-:-:S05]  /*0b10*/  IADD3 R16, P0, PT, R14, R10, RZ ;  /* 0x0000000a0e107210 */ /* 0x000fca0007f1e0ff */
[----:B------:R-:W-:Y:S02]  /*0b20*/  IMAD.X R17, R15, 0x1, R0, P0 ;  /* 0x000000010f117824 */ /* 0x000fe400000e0600 */
[----:B--2---:R-:W-:-:S05]  /*0b30*/  FADD R23, R21, R12 ;  /* 0x0000000c15177221 */ /* 0x004fca0000000000 */
[----:B------:R2:W-:Y:S04]  /*0b40*/  STG.E desc[UR12][R4.64], R23 ;  /* 0x0000001704007986 */ /* 0x0005e8000c10190c */
[----:B------:R-:W0:Y:S01]  /*0b50*/  LDG.E R12, desc[UR12][R16.64] ;  /* 0x0000000c100c7981 */ /* 0x000e22000c1e1900 */
[----:B------:R-:W-:-:S04]  /*0b60*/  IADD3 R18, P0, PT, R16, R10, RZ ;  /* 0x0000000a10127210 */ /* 0x000fc80007f1e0ff */
[----:B------:R-:W-:Y:S01]  /*0b70*/  IADD3.X R19, PT, PT, R17, R0, RZ, P0, !PT ;  /* 0x0000000011137210 */ /* 0x000fe200007fe4ff */
[----:B0-----:R-:W-:-:S05]  /*0b80*/  FADD R11, R23, R12 ;  /* 0x0000000c170b7221 */ /* 0x001fca0000000000 */
[----:B------:R0:W-:Y:S04]  /*0b90*/  STG.E desc[UR12][R4.64], R11 ;  /* 0x0000000b04007986 */ /* 0x0001e8000c10190c */
[----:B------:R-:W1:Y:S01]  /*0ba0*/  LDG.E R12, desc[UR12][R18.64] ;  /* 0x0000000c120c7981 */ /* 0x000e62000c1e1900 */
[----:B------:R-:W-:-:S05]  /*0bb0*/  IADD3 R14, P0, PT, R18, R10, RZ ;  /* 0x0000000a120e7210 */ /* 0x000fca0007f1e0ff */
[----:B------:R-:W-:Y:S02]  /*0bc0*/  IMAD.X R15, R19, 0x1, R0, P0 ;  /* 0x00000001130f7824 */ /* 0x000fe400000e0600 */
[----:B-1----:R-:W-:-:S05]  /*0bd0*/  FADD R21, R11, R12 ;  /* 0x0000000c0b157221 */ /* 0x002fca0000000000 */
        /* <DEDUP_REMOVED lines=8> */
[----:B0-----:R-:W-:Y:S02]  /*0c60*/  IMAD.X R11, R17, 0x1, R0, P0 ;  /* 0x00000001110b7824 */ /* 0x001fe400000e0600 */
[----:B--2---:R-:W-:-:S05]  /*0c70*/  FADD R19, R23, R12 ;  /* 0x0000000c17137221 */ /* 0x004fca0000000000 */
[----:B------:R3:W-:Y:S04]  /*0c80*/  STG.E desc[UR12][R4.64], R19 ;  /* 0x0000001304007986 */ /* 0x0007e8000c10190c */
[----:B------:R-:W2:Y:S01]  /*0c90*/  LDG.E R10, desc[UR12][R10.64] ;  /* 0x0000000c0a0a7981 */ /* 0x000ea2000c1e1900 */
[----:B------:R-:W-:-:S04]  /*0ca0*/  UIADD3 UR5, UP1, UPT, UR5, 0x8, URZ ;  /* 0x0000000805057890 */ /* 0x000fc8000ff3e0ff */
[----:B------:R-:W-:Y:S01]  /*0cb0*/  UIADD3.X UR6, UPT, UPT, URZ, UR6, URZ, UP1, !UPT ;  /* 0x00000006ff067290 */ /* 0x000fe20008ffe4ff */
[----:B--2---:R-:W-:-:S05]  /*0cc0*/  FADD R15, R19, R10 ;  /* 0x0000000a130f7221 */ /* 0x004fca0000000000 */
[----:B------:R3:W-:Y:S06]  /*0cd0*/  STG.E desc[UR12][R4.64], R15 ;  /* 0x0000000f04007986 */ /* 0x0007ec000c10190c */
.L_x_4:
[----:B------:R-:W-:Y:S05]  /*0ce0*/  BRA.U !UP0, `(.L_x_1) ;  /* 0x0000000108f47547 */ /* 0x000fea000b800000 */
[----:B------:R-:W-:Y:S02]  /*0cf0*/  UISETP.GE.U32.AND UP1, UPT, UR4, 0x4, UPT ;  /* 0x000000040400788c */ /* 0x000fe4000bf26070 */
[----:B------:R-:W-:Y:S02]  /*0d00*/  ULOP3.LUT UR7, UR10, 0x3, URZ, 0xc0, !UPT ;  /* 0x000000030a077892 */ /* 0x000fe4000f8ec0ff */
[----:B------:R-:W-:Y:S02]  /*0d10*/  UISETP.GE.U32.AND.EX UP1, UPT, URZ, URZ, UPT, UP1 ;  /* 0x000000ffff00728c */ /* 0x000fe4000bf26110 */
[----:B------:R-:W-:Y:S01]  /*0d20*/  UISETP.NE.U32.AND UP0, UPT, UR7, URZ, UPT ;  /* 0x000000ff0700728c */ /* 0x000fe2000bf05070 */
[----:B------:R-:W-:-:S03]  /*0d30*/  UMOV UR4, URZ ;  /* 0x000000ff00047c82 */ /* 0x000fc60008000000 */
[----:B------:R-:W-:-:S03]  /*0d40*/  UISETP.NE.AND.EX UP0, UPT, UR4, URZ, UPT, UP0 ;  /* 0x000000ff0400728c */ /* 0x000fc6000bf05300 */
[----:B------:R-:W-:Y:S08]  /*0d50*/  BRA.U !UP1, `(.L_x_5) ;  /* 0x0000000109747547 */ /* 0x000ff0000b800000 */
[----:B------:R-:W0:Y:S01]  /*0d60*/  LDCU.64 UR10, c[0x0][0x388] ;  /* 0x00007100ff0a77ac */ /* 0x000e220008000a00 */
[----:B-1----:R-:W-:Y:S02]  /*0d70*/  IMAD R17, R13, UR5, RZ ;  /* 0x000000050d117c24 */ /* 0x002fe4000f8e02ff */
[----:B------:R-:W-:-:S04]  /*0d80*/  IMAD.WIDE.U32 R10, R8, UR5, R6 ;  /* 0x00000005080a7c25 */ /* 0x000fc8000f8e0006 */
[----:B------:R-:W-:-:S05]  /*0d90*/  IMAD R17, R8, UR6, R17 ;  /* 0x0000000608117c24 */ /* 0x000fca000f8e0211 */
[----:B------:R-:W-:Y:S02]  /*0da0*/  IADD3 R17, PT, PT, R11, R17, RZ ;  /* 0x000000110b117210 */ /* 0x000fe40007ffe0ff */
[----:B0-----:R-:W-:-:S04]  /*0db0*/  LEA R16, P0, R10, UR10, 0x2 ;  /* 0x0000000a0a107c11 */ /* 0x001fc8000f8010ff */
[----:B------:R-:W-:-:S05]  /*0dc0*/  LEA.HI.X R17, R10, UR11, R17, 0x2, P0 ;  /* 0x0000000b0a117c11 */ /* 0x000fca00080f1411 */
[----:B------:R-:W2:Y:S01]  /*0dd0*/  LDG.E R0, desc[UR12][R16.64] ;  /* 0x0000000c10007981 */ /* 0x000ea2000c1e1900 */
[C---:B------:R-:W-:Y:S01]  /*0de0*/  IMAD.SHL.U32 R25, R8.reuse, 0x4, RZ ;  /* 0x0000000408197824 */ /* 0x040fe200078e00ff */
[----:B---3--:R-:W-:-:S04]  /*0df0*/  SHF.L.U64.HI R23, R8, 0x2, R13 ;  /* 0x0000000208177819 */ /* 0x008fc8000001020d */
[----:B------:R-:W-:-:S04]  /*0e00*/  IADD3 R10, P0, PT, R25, R16, RZ ;  /* 0x00000010190a7210 */ /* 0x000fc80007f1e0ff */
[----:B------:R-:W-:Y:S01]  /*0e10*/  IADD3.X R11, PT, PT, R23, R17, RZ, P0, !PT ;  /* 0x00000011170b7210 */ /* 0x000fe200007fe4ff */
[----:B--2--5:R-:W-:-:S05]  /*0e20*/  FADD R15, R15, R0 ;  /* 0x000000000f0f7221 */ /* 0x024fca0000000000 */
[----:B------:R0:W-:Y:S04]  /*0e30*/  STG.E desc[UR12][R4.64], R15 ;  /* 0x0000000f04007986 */ /* 0x0001e8000c10190c */
[----:B------:R-:W2:Y:S01]  /*0e40*/  LDG.E R0, desc[UR12][R10.64] ;  /* 0x0000000c0a007981 */ /* 0x000ea2000c1e1900 */
[----:B------:R-:W-:-:S05]  /*0e50*/  IADD3 R18, P0, PT, R10, R25, RZ ;  /* 0x000000190a127210 */ /* 0x000fca0007f1e0ff */
[----:B------:R-:W-:Y:S02]  /*0e60*/  IMAD.X R19, R11, 0x1, R23, P0 ;  /* 0x000000010b137824 */ /* 0x000fe400000e0617 */
[----:B--2---:R-:W-:-:S05]  /*0e70*/  FADD R21, R15, R0 ;  /* 0x000000000f157221 */ /* 0x004fca0000000000 */
[----:B------:R2:W-:Y:S04]  /*0e80*/  STG.E desc[UR12][R4.64], R21 ;  /* 0x0000001504007986 */ /* 0x0005e8000c10190c */
[----:B------:R-:W3:Y:S01]  /*0e90*/  LDG.E R0, desc[UR12][R18.64] ;  /* 0x0000000c12007981 */ /* 0x000ee2000c1e1900 */
[----:B------:R-:W-:-:S04]  /*0ea0*/  IADD3 R16, P0, PT, R18, R25, RZ ;  /* 0x0000001912107210 */ /* 0x000fc80007f1e0ff */
[----:B------:R-:W-:Y:S01]  /*0eb0*/  IADD3.X R17, PT, PT, R19, R23, RZ, P0, !PT ;  /* 0x0000001713117210 */ /* 0x000fe200007fe4ff */
[----:B---3--:R-:W-:-:S05]  /*0ec0*/  FADD R23, R21, R0 ;  /* 0x0000000015177221 */ /* 0x008fca0000000000 */
[----:B------:R2:W-:Y:S04]  /*0ed0*/  STG.E desc[UR12][R4.64], R23 ;  /* 0x0000001704007986 */ /* 0x0005e8000c10190c */
[----:B------:R-:W0:Y:S01]  /*0ee0*/  LDG.E R16, desc[UR12][R16.64] ;  /* 0x0000000c10107981 */ /* 0x000e22000c1e1900 */
[----:B------:R-:W-:-:S04]  /*0ef0*/  UIADD3 UR5, UP1, UPT, UR5, 0x4, URZ ;  /* 0x0000000405057890 */ /* 0x000fc8000ff3e0ff */
[----:B------:R-:W-:Y:S01]  /*0f00*/  UIADD3.X UR6, UPT, UPT, URZ, UR6, URZ, UP1, !UPT ;  /* 0x00000006ff067290 */ /* 0x000fe20008ffe4ff */
[----:B0-----:R-:W-:-:S05]  /*0f10*/  FADD R15, R23, R16 ;  /* 0x00000010170f7221 */ /* 0x001fca0000000000 */
[----:B------:R2:W-:Y:S06]  /*0f20*/  STG.E desc[UR12][R4.64], R15 ;  /* 0x0000000f04007986 */ /* 0x0005ec000c10190c */
.L_x_5:
[----:B------:R-:W-:Y:S05]  /*0f30*/  BRA.U !UP0, `(.L_x_1) ;  /* 0x0000000108607547 */ /* 0x000fea000b800000 */
[----:B------:R-:W-:Y:S01]  /*0f40*/  UIMAD UR6, UR6, UR8, URZ ;  /* 0x00000008060672a4 */ /* 0x000fe2000f8e02ff */
[----:B------:R-:W-:Y:S01]  /*0f50*/  SHF.L.U64.HI R13, R8, 0x2, R13 ;  /* 0x00000002080d7819 */ /* 0x000fe2000001020d */
[----:B------:R-:W-:Y:S02]  /*0f60*/  UIMAD.WIDE.U32 UR10, UR5, UR8, URZ ;  /* 0x00000008050a72a5 */ /* 0x000fe4000f8e00ff */
[----:B------:R-:W-:Y:S01]  /*0f70*/  UIMAD UR5, UR5, UR9, UR6 ;  /* 0x00000009050572a4 */ /* 0x000fe2000f8e0206 */
[----:B------:R-:W0:Y:S03]  /*0f80*/  LDCU.64 UR14, c[0x0][0x388] ;  /* 0x00007100ff0e77ac */ /* 0x000e260008000a00 */
[----:B------:R-:W-:Y:S01]  /*0f90*/  IMAD.WIDE.U32 R6, R2, UR10, R6 ;  /* 0x0000000a02067c25 */ /* 0x000fe2000f8e0006 */
[----:B------:R-:W-:-:S06]  /*0fa0*/  UIADD3 UR5, UPT, UPT, UR11, UR5, URZ ;  /* 0x000000050b057290 */ /* 0x000fcc000fffe0ff */
[----:B------:R-:W-:-:S04]  /*0fb0*/  IMAD R0, R2, UR5, RZ ;  /* 0x0000000502007c24 */ /* 0x000fc8000f8e02ff */
[----:B------:R-:W-:-:S04]  /*0fc0*/  IMAD R3, R3, UR10, R0 ;  /* 0x0000000a03037c24 */ /* 0x000fc8000f8e0200 */
[----:B------:R-:W-:Y:S01]  /*0fd0*/  IMAD.IADD R3, R7, 0x1, R3 ;  /* 0x0000000107037824 */ /* 0x000fe200078e0203 */
[----:B0-----:R-:W-:-:S04]  /*0fe0*/  LEA R11, P0, R6, UR14, 0x2 ;  /* 0x0000000e060b7c11 */ /* 0x001fc8000f8010ff */
[----:B------:R-:W-:-:S09]  /*0ff0*/  LEA.HI.X R6, R6, UR15, R3, 0x2, P0 ;  /* 0x0000000f06067c11 */ /* 0x000fd200080f1403 */
.L_x_6:
[----:B------:R-:W-:Y:S01]  /*1000*/  MOV R2, R11 ;  /* 0x0000000b00027202 */ /* 0x000fe20000000f00 */
[----:B------:R-:W-:-:S05]  /*1010*/  IMAD.MOV.U32 R3, RZ, RZ, R6 ;  /* 0x000000ffff037224 */ /* 0x000fca00078e0006 */
[----:B------:R-:W1:Y:S01]  /*1020*/  LDG.E R0, desc[UR12][R2.64] ;  /* 0x0000000c02007981 */ /* 0x000e62000c1e1900 */
[----:B------:R-:W-:Y:S01]  /*1030*/  UIADD3 UR7, UP0, UPT, UR7, -0x1, URZ ;  /* 0xffffffff07077890 */ /* 0x000fe2000ff1e0ff */
[----:B------:R-:W-:-:S03]  /*1040*/  LEA R11, P0, R8, R11, 0x2 ;  /* 0x0000000b080b7211 */ /* 0x000fc600078010ff */
[----:B------:R-:W-:Y:S01]  /*1050*/  UIADD3.X UR4, UPT, UPT, UR4, -0x1, URZ, UP0, !UPT ;  /* 0xffffffff04047890 */ /* 0x000fe200087fe4ff */
[----:B------:R-:W-:Y:S01]  /*1060*/  IADD3.X R6, PT, PT, R6, R13, RZ, P0, !PT ;  /* 0x0000000d06067210 */ /* 0x000fe200007fe4ff */
[----:B------:R-:W-:-:S04]  /*1070*/  UISETP.NE.U32.AND UP0, UPT, UR7, URZ, UPT ;  /* 0x000000ff0700728c */ /* 0x000fc8000bf05070 */
[----:B------:R-:W-:Y:S01]  /*1080*/  UISETP.NE.AND.EX UP0, UPT, UR4, URZ, UPT, UP0 ;  /* 0x000000ff0400728c */ /* 0x000fe2000bf05300 */
[----:B-12345:R-:W-:-:S05]  /*1090*/  FADD R15, R0, R15 ;  /* 0x0000000f000f7221 */ /* 0x03efca0000000000 */
[----:B------:R4:W-:Y:S03]  /*10a0*/  STG.E desc[UR12][R4.64], R15 ;  /* 0x0000000f04007986 */ /* 0x0009e6000c10190c */
[----:B------:R-:W-:Y:S05]  /*10b0*/  BRA.U UP0, `(.L_x_6) ;  /* 0xfffffffd00d07547 */ /* 0x000fea000b83ffff */
.L_x_1:
[----:B------:R-:W1:Y:S01]  /*10c0*/  LDCU.64 UR4, c[0x0][0x390] ;  /* 0x00007200ff0477ac */ /* 0x000e620008000a00 */
[----:B------:R-:W-:Y:S01]  /*10d0*/  BSSY.RECONVERGENT B0, `(.L_x_7) ;  /* 0x000000e000007945 */ /* 0x000fe20003800200 */
[----:B-1----:R-:W1:Y:S08]  /*10e0*/  I2F.S64 R6, UR4 ;  /* 0x0000000400067d12 */ /* 0x002e700008301400 */
[----:B-1----:R-:W1:Y:S08]  /*10f0*/  MUFU.RCP R3, R6 ;  /* 0x0000000600037308 */ /* 0x002e700000001000 */
[----:B-----5:R-:W2:Y:S01]  /*1100*/  FCHK P0, R15, R6 ;  /* 0x000000060f007302 */ /* 0x020ea20000000000 */
[----:B-1----:R-:W-:-:S04]  /*1110*/  FFMA R0, -R6, R3, 1 ;  /* 0x3f80000006007423 */ /* 0x002fc80000000103 */
[----:B------:R-:W-:-:S04]  /*1120*/  FFMA R0, R3, R0, R3 ;  /* 0x0000000003007223 */ /* 0x000fc80000000003 */
[----:B------:R-:W-:-:S04]  /*1130*/  FFMA R3, R0, R15, RZ ;  /* 0x0000000f00037223 */ /* 0x000fc800000000ff */
[----:B------:R-:W-:-:S04]  /*1140*/  FFMA R2, -R6, R3, R15 ;  /* 0x0000000306027223 */ /* 0x000fc8000000010f */
[----:B------:R-:W-:Y:S01]  /*1150*/  FFMA R3, R0, R2, R3 ;  /* 0x0000000200037223 */ /* 0x000fe20000000003 */
[----:B--2---:R-:W-:Y:S06]  /*1160*/  @!P0 BRA `(.L_x_8) ;  /* 0x0000000000108947 */ /* 0x004fec0003800000 */
[----:B------:R-:W-:Y:S01]  /*1170*/  IMAD.MOV.U32 R3, RZ, RZ, R15 ;  /* 0x000000ffff037224 */ /* 0x000fe200078e000f */
[----:B------:R-:W-:-:S07]  /*1180*/  MOV R2, 0x11a0 ;  /* 0x000011a000027802 */ /* 0x000fce0000000f00 */
[----:B0--34-:R-:W-:Y:S05]  /*1190*/  CALL.REL.NOINC `($__internal_0_$__cuda_sm3x_div_rn_noftz_f32_slowpath) ;  /* 0x0000000000107944 */ /* 0x019fea0003c00000 */
[----:B------:R-:W-:-:S07]  /*11a0*/  MOV R3, R0 ;  /* 0x0000000000037202 */ /* 0x000fce0000000f00 */
.L_x_8:
[----:B------:R-:W-:Y:S05]  /*11b0*/  BSYNC.RECONVERGENT B0 ;  /* 0x0000000000007941 */ /* 0x000fea0003800200 */
.L_x_7:
[----:B------:R-:W-:Y:S01]  /*11c0*/  STG.E desc[UR12][R4.64], R3 ;  /* 0x0000000304007986 */ /* 0x000fe2000c10190c */
[----:B------:R-:W-:Y:S05]  /*11d0*/  EXIT ;  /* 0x000000000000794d */ /* 0x000fea0003800000 */
        .weak           $__internal_0_$__cuda_sm3x_div_rn_noftz_f32_slowpath
        .type           $__internal_0_$__cuda_sm3x_div_rn_noftz_f32_slowpath,@function
        .size           $__internal_0_$__cuda_sm3x_div_rn_noftz_f32_slowpath,(.L_x_21 - $__internal_0_$__cuda_sm3x_div_rn_noftz_f32_slowpath)
$__internal_0_$__cuda_sm3x_div_rn_noftz_f32_slowpath:
[----:B------:R-:W-:Y:S01]  /*11e0*/  SHF.R.U32.HI R7, RZ, 0x17, R6 ;  /* 0x00000017ff077819 */ /* 0x000fe20000011606 */
[----:B------:R-:W-:Y:S01]  /*11f0*/  BSSY.RECONVERGENT B1, `(.L_x_9) ;  /* 0x0000063000017945 */ /* 0x000fe20003800200 */
[----:B------:R-:W-:Y:S02]  /*1200*/  SHF.R.U32.HI R0, RZ, 0x17, R3 ;  /* 0x00000017ff007819 */ /* 0x000fe40000011603 */
[----:B------:R-:W-:Y:S02]  /*1210*/  LOP3.LUT R7, R7, 0xff, RZ, 0xc0, !PT ;  /* 0x000000ff07077812 */ /* 0x000fe400078ec0ff */
[----:B------:R-:W-:-:S03]  /*1220*/  LOP3.LUT R12, R0, 0xff, RZ, 0xc0, !PT ;  /* 0x000000ff000c7812 */ /* 0x000fc600078ec0ff */
[----:B------:R-:W-:Y:S01]  /*1230*/  VIADD R9, R7, 0xffffffff ;  /* 0xffffffff07097836 */ /* 0x000fe20000000000 */
[----:B------:R-:W-:-:S04]  /*1240*/  IADD3 R10, PT, PT, R12, -0x1, RZ ;  /* 0xffffffff0c0a7810 */ /* 0x000fc80007ffe0ff */
[----:B------:R-:W-:-:S04]  /*1250*/  ISETP.GT.U32.AND P0, PT, R9, 0xfd, PT ;  /* 0x000000fd0900780c */ /* 0x000fc80003f04070 */
[----:B------:R-:W-:-:S13]  /*1260*/  ISETP.GT.U32.OR P0, PT, R10, 0xfd, P0 ;  /* 0x000000fd0a00780c */ /* 0x000fda0000704470 */
[----:B------:R-:W-:Y:S01]  /*1270*/  @!P0 IMAD.MOV.U32 R8, RZ, RZ, RZ ;  /* 0x000000ffff088224 */ /* 0x000fe200078e00ff */
[----:B------:R-:W-:Y:S06]  /*1280*/  @!P0 BRA `(.L_x_10) ;  /* 0x0000000000608947 */ /* 0x000fec0003800000 */
[----:B------:R-:W-:Y:S02]  /*1290*/  FSETP.GTU.FTZ.AND P0, PT, |R3|, +INF , PT ;  /* 0x7f8000000300780b */ /* 0x000fe40003f1c200 */
[----:B------:R-:W-:Y:S02]  /*12a0*/  FSETP.GTU.FTZ.AND P1, PT, |R6|, +INF , PT ;  /* 0x7f8000000600780b */ /* 0x000fe40003f3c200 */
[----:B------:R-:W-:Y:S02]  /*12b0*/  MOV R0, R6 ;  /* 0x0000000600007202 */ /* 0x000fe40000000f00 */
[----:B------:R-:W-:-:S13]  /*12c0*/  PLOP3.LUT P0, PT, P0, P1, PT, 0xf8, 0x8f ;  /* 0x00000000008f781c */ /* 0x000fda0000703f70 */
[----:B------:R-:W-:Y:S05]  /*12d0*/  @P0 BRA `(.L_x_11) ;  /* 0x00000004004c0947 */ /* 0x000fea0003800000 */
[----:B------:R-:W-:-:S13]  /*12e0*/  LOP3.LUT P0, RZ, R6, 0x7fffffff, R3, 0xc8, !PT ;  /* 0x7fffffff06ff7812 */ /* 0x000fda000780c803 */
[----:B------:R-:W-:Y:S05]  /*12f0*/  @!P0 BRA `(.L_x_12) ;  /* 0x00000004003c8947 */ /* 0x000fea0003800000 */
[C---:B------:R-:W-:Y:S02]  /*1300*/  FSETP.NEU.FTZ.AND P2, PT, |R3|.reuse, +INF , PT ;  /* 0x7f8000000300780b */ /* 0x040fe40003f5d200 */
[----:B------:R-:W-:Y:S02]  /*1310*/  FSETP.NEU.FTZ.AND P1, PT, |R0|, +INF , PT ;  /* 0x7f8000000000780b */ /* 0x000fe40003f3d200 */
[----:B------:R-:W-:-:S11]  /*1320*/  FSETP.NEU.FTZ.AND P0, PT, |R3|, +INF , PT ;  /* 0x7f8000000300780b */ /* 0x000fd60003f1d200 */
[----:B------:R-:W-:Y:S05]  /*1330*/  @!P1 BRA !P2, `(.L_x_12) ;  /* 0x00000004002c9947 */ /* 0x000fea0005000000 */
[----:B------:R-:W-:-:S04]  /*1340*/  LOP3.LUT P2, RZ, R3, 0x7fffffff, RZ, 0xc0, !PT ;  /* 0x7fffffff03ff7812 */ /* 0x000fc8000784c0ff */
[----:B------:R-:W-:-:S13]  /*1350*/  PLOP3.LUT P1, PT, P1, P2, PT, 0x2f, 0xf2 ;  /* 0x0000000000f2781c */ /* 0x000fda0000f24577 */
[----:B------:R-:W-:Y:S05]  /*1360*/  @P1 BRA `(.L_x_13) ;  /* 0x0000000400181947 */ /* 0x000fea0003800000 */
[----:B------:R-:W-:-:S04]  /*1370*/  LOP3.LUT P1, RZ, R6, 0x7fffffff, RZ, 0xc0, !PT ;  /* 0x7fffffff06ff7812 */ /* 0x000fc8000782c0ff */
[----:B------:R-:W-:-:S13]  /*1380*/  PLOP3.LUT P0, PT, P0, P1, PT, 0x2f, 0xf2 ;  /* 0x0000000000f2781c */ /* 0x000fda0000702577 */
[----:B------:R-:W-:Y:S05]  /*1390*/  @P0 BRA `(.L_x_14) ;  /* 0x0000000400000947 */ /* 0x000fea0003800000 */
[----:B------:R-:W-:Y:S02]  /*13a0*/  ISETP.GE.AND P0, PT, R10, RZ, PT ;  /* 0x000000ff0a00720c */ /* 0x000fe40003f06270 */
[----:B------:R-:W-:-:S11]  /*13b0*/  ISETP.GE.AND P1, PT, R9, RZ, PT ;  /* 0x000000ff0900720c */ /* 0x000fd60003f26270 */
[----:B------:R-:W-:Y:S01]  /*13c0*/  @P0 IMAD.MOV.U32 R8, RZ, RZ, RZ ;  /* 0x000000ffff080224 */ /* 0x000fe200078e00ff */
[----:B------:R-:W-:Y:S01]  /*13d0*/  @!P0 MOV R8, 0xffffffc0 ;  /* 0xffffffc000088802 */ /* 0x000fe20000000f00 */
[----:B------:R-:W-:Y:S01]  /*13e0*/  @!P0 FFMA R3, R3, 1.84467440737095516160e+19, RZ ;  /* 0x5f80000003038823 */ /* 0x000fe200000000ff */
[----:B------:R-:W-:-:S03]  /*13f0*/  @!P1 FFMA R6, R0, 1.84467440737095516160e+19, RZ ;  /* 0x5f80000000069823 */ /* 0x000fc600000000ff */
[----:B------:R-:W-:-:S07]  /*1400*/  @!P1 VIADD R8, R8, 0x40 ;  /* 0x0000004008089836 */ /* 0x000fce0000000000 */
.L_x_10:
[----:B------:R-:W-:Y:S01]  /*1410*/  LEA R9, R7, 0xc0800000, 0x17 ;  /* 0xc080000007097811 */ /* 0x000fe200078eb8ff */
[----:B------:R-:W-:Y:S03]  /*1420*/  BSSY.RECONVERGENT B2, `(.L_x_15) ;  /* 0x0000036000027945 */ /* 0x000fe60003800200 */
[----:B------:R-:W-:Y:S01]  /*1430*/  IADD3 R9, PT, PT, -R9, R6, RZ ;  /* 0x0000000609097210 */ /* 0x000fe20007ffe1ff */
[----:B------:R-:W-:-:S03]  /*1440*/  VIADD R6, R12, 0xffffff81 ;  /* 0xffffff810c067836 */ /* 0x000fc60000000000 */
[----:B------:R-:W0:Y:S01]  /*1450*/  MUFU.RCP R10, R9 ;  /* 0x00000009000a7308 */ /* 0x000e220000001000 */
[----:B------:R-:W-:Y:S01]  /*1460*/  FADD.FTZ R11, -R9, -RZ ;  /* 0x800000ff090b7221 */ /* 0x000fe20000010100 */
[C---:B------:R-:W-:Y:S01]  /*1470*/  IMAD R0, R6.reuse, -0x800000, R3 ;  /* 0xff80000006007824 */ /* 0x040fe200078e0203 */
[----:B------:R-:W-:-:S04]  /*1480*/  IADD3 R7, PT, PT, R6, 0x7f, -R7 ;  /* 0x0000007f06077810 */ /* 0x000fc80007ffe807 */
[----:B------:R-:W-:Y:S01]  /*1490*/  IADD3 R7, PT, PT, R7, R8, RZ ;  /* 0x0000000807077210 */ /* 0x000fe20007ffe0ff */
[----:B0-----:R-:W-:-:S04]  /*14a0*/  FFMA R13, R10, R11, 1 ;  /* 0x3f8000000a0d7423 */ /* 0x001fc8000000000b */
[----:B------:R-:W-:-:S04]  /*14b0*/  FFMA R12, R10, R13, R10 ;  /* 0x0000000d0a0c7223 */ /* 0x000fc8000000000a */
[----:B------:R-:W-:-:S04]  /*14c0*/  FFMA R3, R0, R12, RZ ;  /* 0x0000000c00037223 */ /* 0x000fc800000000ff */
[----:B------:R-:W-:-:S04]  /*14d0*/  FFMA R10, R11, R3, R0 ;  /* 0x000000030b0a7223 */ /* 0x000fc80000000000 */
[----:B------:R-:W-:-:S04]  /*14e0*/  FFMA R13, R12, R10, R3 ;  /* 0x0000000a0c0d7223 */ /* 0x000fc80000000003 */
[----:B------:R-:W-:-:S04]  /*14f0*/  FFMA R10, R11, R13, R0 ;  /* 0x0000000d0b0a7223 */ /* 0x000fc80000000000 */
[----:B------:R-:W-:-:S05]  /*1500*/  FFMA R0, R12, R10, R13 ;  /* 0x0000000a0c007223 */ /* 0x000fca000000000d */
[----:B------:R-:W-:-:S04]  /*1510*/  SHF.R.U32.HI R3, RZ, 0x17, R0 ;  /* 0x00000017ff037819 */ /* 0x000fc80000011600 */
[----:B------:R-:W-:-:S05]  /*1520*/  LOP3.LUT R3, R3, 0xff, RZ, 0xc0, !PT ;  /* 0x000000ff03037812 */ /* 0x000fca00078ec0ff */
[----:B------:R-:W-:-:S05]  /*1530*/  IMAD.IADD R9, R3, 0x1, R7 ;  /* 0x0000000103097824 */ /* 0x000fca00078e0207 */
[----:B------:R-:W-:-:S04]  /*1540*/  IADD3 R3, PT, PT, R9, -0x1, RZ ;  /* 0xffffffff09037810 */ /* 0x000fc80007ffe0ff */
[----:B------:R-:W-:-:S13]  /*1550*/  ISETP.GE.U32.AND P0, PT, R3, 0xfe, PT ;  /* 0x000000fe0300780c */ /* 0x000fda0003f06070 */
[----:B------:R-:W-:Y:S05]  /*1560*/  @!P0 BRA `(.L_x_16) ;  /* 0x0000000000808947 */ /* 0x000fea0003800000 */
[----:B------:R-:W-:-:S13]  /*1570*/  ISETP.GT.AND P0, PT, R9, 0xfe, PT ;  /* 0x000000fe0900780c */ /* 0x000fda0003f04270 */
[----:B------:R-:W-:Y:S05]  /*1580*/  @P0 BRA `(.L_x_17) ;  /* 0x00000000006c0947 */ /* 0x000fea0003800000 */
[----:B------:R-:W-:-:S13]  /*1590*/  ISETP.GE.AND P0, PT, R9, 0x1, PT ;  /* 0x000000010900780c */ /* 0x000fda0003f06270 */
[----:B------:R-:W-:Y:S05]  /*15a0*/  @P0 BRA `(.L_x_18) ;  /* 0x0000000000740947 */ /* 0x000fea0003800000 */
[----:B------:R-:W-:Y:S02]  /*15b0*/  ISETP.GE.AND P0, PT, R9, -0x18, PT ;  /* 0xffffffe80900780c */ /* 0x000fe40003f06270 */
[----:B------:R-:W-:-:S11]  /*15c0*/  LOP3.LUT R0, R0, 0x80000000, RZ, 0xc0, !PT ;  /* 0x8000000000007812 */ /* 0x000fd600078ec0ff */
[----:B------:R-:W-:Y:S05]  /*15d0*/  @!P0 BRA `(.L_x_18) ;  /* 0x0000000000688947 */ /* 0x000fea0003800000 */
[CCC-:B------:R-:W-:Y:S01]  /*15e0*/  FFMA.RZ R3, R12.reuse, R10.reuse, R13.reuse ;  /* 0x0000000a0c037223 */ /* 0x1c0fe2000000c00d */
[C---:B------:R-:W-:Y:S02]  /*15f0*/  VIADD R8, R9.reuse, 0x20 ;  /* 0x0000002009087836 */ /* 0x040fe40000000000 */
[CCC-:B------:R-:W-:Y:S01]  /*1600*/  FFMA.RM R6, R12.reuse, R10.reuse, R13.reuse ;  /* 0x0000000a0c067223 */ /* 0x1c0fe2000000400d */
[----:B------:R-:W-:Y:S02]  /*1610*/  ISETP.NE.AND P2, PT, R9, RZ, PT ;  /* 0x000000ff0900720c */ /* 0x000fe40003f45270 */
[----:B------:R-:W-:Y:S01]  /*1620*/  LOP3.LUT R7, R3, 0x7fffff, RZ, 0xc0, !PT ;  /* 0x007fffff03077812 */ /* 0x000fe200078ec0ff */
[----:B------:R-:W-:Y:S01]  /*1630*/  FFMA.RP R3, R12, R10, R13 ;  /* 0x0000000a0c037223 */ /* 0x000fe2000000800d */
[----:B------:R-:W-:Y:S02]  /*1640*/  ISETP.NE.AND P1, PT, R9, RZ, PT ;  /* 0x000000ff0900720c */ /* 0x000fe40003f25270 */
[----:B------:R-:W-:-:S02]  /*1650*/  LOP3.LUT R7, R7, 0x800000, RZ, 0xfc, !PT ;  /* 0x0080000007077812 */ /* 0x000fc400078efcff */
[----:B------:R-:W-:Y:S02]  /*1660*/  IADD3 R9, PT, PT, -R9, RZ, RZ ;  /* 0x000000ff09097210 */ /* 0x000fe40007ffe1ff */
[----:B------:R-:W-:Y:S02]  /*1670*/  SHF.L.U32 R8, R7, R8, RZ ;  /* 0x0000000807087219 */ /* 0x000fe400000006ff */
[----:B------:R-:W-:Y:S02]  /*1680*/  FSETP.NEU.FTZ.AND P0, PT, R3, R6, PT ;  /* 0x000000060300720b */ /* 0x000fe40003f1d000 */
[----:B------:R-:W-:Y:S02]  /*1690*/  SEL R6, R9, RZ, P2 ;  /* 0x000000ff09067207 */ /* 0x000fe40001000000 */
[----:B------:R-:W-:Y:S02]  /*16a0*/  ISETP.NE.AND P1, PT, R8, RZ, P1 ;  /* 0x000000ff0800720c */ /* 0x000fe40000f25270 */
[----:B------:R-:W-:-:S02]  /*16b0*/  SHF.R.U32.HI R6, RZ, R6, R7 ;  /* 0x00000006ff067219 */ /* 0x000fc40000011607 */
[----:B------:R-:W-:Y:S02]  /*16c0*/  PLOP3.LUT P0, PT, P0, P1, PT, 0xf8, 0x8f ;  /* 0x00000000008f781c */ /* 0x000fe40000703f70 */
[----:B------:R-:W-:Y:S02]  /*16d0*/  SHF.R.U32.HI R8, RZ, 0x1, R6 ;  /* 0x00000001ff087819 */ /* 0x000fe40000011606 */
[----:B------:R-:W-:-:S04]  /*16e0*/  SEL R3, RZ, 0x1, !P0 ;  /* 0x00000001ff037807 */ /* 0x000fc80004000000 */
[----:B------:R-:W-:-:S04]  /*16f0*/  LOP3.LUT R3, R3, 0x1, R8, 0xf8, !PT ;  /* 0x0000000103037812 */ /* 0x000fc800078ef808 */
[----:B------:R-:W-:-:S05]  /*1700*/  LOP3.LUT R3, R3, R6, RZ, 0xc0, !PT ;  /* 0x0000000603037212 */ /* 0x000fca00078ec0ff */
[----:B------:R-:W-:-:S05]  /*1710*/  IMAD.IADD R3, R8, 0x1, R3 ;  /* 0x0000000108037824 */ /* 0x000fca00078e0203 */
[----:B------:R-:W-:Y:S01]  /*1720*/  LOP3.LUT R0, R3, R0, RZ, 0xfc, !PT ;  /* 0x0000000003007212 */ /* 0x000fe200078efcff */
[----:B------:R-:W-:Y:S06]  /*1730*/  BRA `(.L_x_18) ;  /* 0x0000000000107947 */ /* 0x000fec0003800000 */
.L_x_17:
[----:B------:R-:W-:-:S04]  /*1740*/  LOP3.LUT R0, R0, 0x80000000, RZ, 0xc0, !PT ;  /* 0x8000000000007812 */ /* 0x000fc800078ec0ff */
[----:B------:R-:W-:Y:S01]  /*1750*/  LOP3.LUT R0, R0, 0x7f800000, RZ, 0xfc, !PT ;  /* 0x7f80000000007812 */ /* 0x000fe200078efcff */
[----:B------:R-:W-:Y:S06]  /*1760*/  BRA `(.L_x_18) ;  /* 0x0000000000047947 */ /* 0x000fec0003800000 */
.L_x_16:
[----:B------:R-:W-:-:S07]  /*1770*/  LEA R0, R7, R0, 0x17 ;  /* 0x0000000007007211 */ /* 0x000fce00078eb8ff */
.L_x_18:
[----:B------:R-:W-:Y:S05]  /*1780*/  BSYNC.RECONVERGENT B2 ;  /* 0x0000000000027941 */ /* 0x000fea0003800200 */
.L_x_15:
[----:B------:R-:W-:Y:S05]  /*1790*/  BRA `(.L_x_19) ;  /* 0x0000000000207947 */ /* 0x000fea0003800000 */
.L_x_14:
[----:B------:R-:W-:-:S04]  /*17a0*/  LOP3.LUT R0, R6, 0x80000000, R3, 0x48, !PT ;  /* 0x8000000006007812 */ /* 0x000fc800078e4803 */
[----:B------:R-:W-:Y:S01]  /*17b0*/  LOP3.LUT R0, R0, 0x7f800000, RZ, 0xfc, !PT ;  /* 0x7f80000000007812 */ /* 0x000fe200078efcff */
[----:B------:R-:W-:Y:S06]  /*17c0*/  BRA `(.L_x_19) ;  /* 0x0000000000147947 */ /* 0x000fec0003800000 */
.L_x_13:
[----:B------:R-:W-:Y:S01]  /*17d0*/  LOP3.LUT R0, R6, 0x80000000, R3, 0x48, !PT ;  /* 0x8000000006007812 */ /* 0x000fe200078e4803 */
[----:B------:R-:W-:Y:S06]  /*17e0*/  BRA `(.L_x_19) ;  /* 0x00000000000c7947 */ /* 0x000fec0003800000 */
.L_x_12:
[----:B------:R-:W0:Y:S01]  /*17f0*/  MUFU.RSQ R0, -QNAN ;  /* 0xffc0000000007908 */ /* 0x000e220000001400 */
[----:B------:R-:W-:Y:S05]  /*1800*/  BRA `(.L_x_19) ;  /* 0x0000000000047947 */ /* 0x000fea0003800000 */
.L_x_11:
[----:B------:R-:W-:-:S07]  /*1810*/  FADD.FTZ R0, R3, R0 ;  /* 0x0000000003007221 */ /* 0x000fce0000010000 */
.L_x_19:
[----:B------:R-:W-:Y:S05]  /*1820*/  BSYNC.RECONVERGENT B1 ;  /* 0x0000000000017941 */ /* 0x000fea0003800200 */
.L_x_9:
[----:B------:R-:W-:-:S04]  /*1830*/  IMAD.MOV.U32 R3, RZ, RZ, 0x0 ;  /* 0x00000000ff037424 */ /* 0x000fc800078e00ff */
[----:B0-----:R-:W-:Y:S05]  /*1840*/  RET.REL.NODEC R2 `(_Z4meanPfPKflll) ;  /* 0xffffffe402ec7950 */ /* 0x001fea0003c3ffff */
.L_x_20:
[----:B------:R-:W-:-:S00]  /*1850*/  BRA `(.L_x_20) ;  /* 0xfffffffc00fc7947 */ /* 0x000fc0000383ffff */
[----:B------:R-:W-:-:S00]  /*1860*/  NOP ;  /* 0x0000000000007918 */ /* 0x000fc00000000000 */
        /* <DEDUP_REMOVED lines=9> */
.L_x_21:


//--------------------- .nv.shared.reserved.0     --------------------------
	.section	.nv.shared.reserved.0,"aw",@nobits
	.weak		__nv_reservedSMEM_offset_0_alias
	.size		__nv_reservedSMEM_offset_0_alias, 0, 64
	.other		__nv_reservedSMEM_offset_0_alias,@"STO_CUDA_RESERVED_SHARED STV_DEFAULT"
__nv_reservedSMEM_offset_0_alias:
	.zero		0
	.zero		64


//--------------------- .nv.constant0._Z4meanPfPKflll --------------------------
	.section	.nv.constant0._Z4meanPfPKflll,"a",@progbits
	.sectionflags	@""
	.align	4
.nv.constant0._Z4meanPfPKflll:
	.zero		936


//--------------------- SYMBOLS --------------------------

	.type		.nv.reservedSmem.offset0,@object
	.size		.nv.reservedSmem.offset0,0x4
